//
// Generated by NVIDIA NVVM Compiler
//
// Compiler Build ID: CL-36424714
// Cuda compilation tools, release 13.0, V13.0.88
// Based on NVVM 20.0.0
//

.version 9.0
.target sm_100
.address_size 64

	// .globl	crossCorrelateKernel

.visible .entry crossCorrelateKernel(
	.param .u32 crossCorrelateKernel_param_0,
	.param .u64 .ptr .align 1 crossCorrelateKernel_param_1,
	.param .u64 .ptr .align 1 crossCorrelateKernel_param_2,
	.param .u64 .ptr .align 1 crossCorrelateKernel_param_3
)
{
	.reg .pred 	%p<3>;
	.reg .b32 	%r<10>;
	.reg .b32 	%f<10>;
	.reg .b64 	%rd<11>;

	ld.param.u32 	%r4, [crossCorrelateKernel_param_0];
	ld.param.u64 	%rd1, [crossCorrelateKernel_param_1];
	ld.param.u64 	%rd2, [crossCorrelateKernel_param_2];
	ld.param.u64 	%rd3, [crossCorrelateKernel_param_3];
	mov.u32 	%r5, %tid.y;
	mov.u32 	%r6, %tid.x;
	min.s32 	%r1, %r4, 512;
	min.s32 	%r7, %r4, 32;
	mad.lo.s32 	%r2, %r7, %r5, %r6;
	setp.ge.s32 	%p1, %r2, %r1;
	@%p1 bra 	$L__BB0_3;
	mov.u32 	%r8, %ctaid.x;
	mad.lo.s32 	%r3, %r1, %r8, %r2;
	setp.ge.s32 	%p2, %r3, %r4;
	@%p2 bra 	$L__BB0_3;
	shl.b32 	%r9, %r3, 1;
	cvta.to.global.u64 	%rd4, %rd2;
	mul.wide.s32 	%rd5, %r9, 4;
	add.s64 	%rd6, %rd4, %rd5;
	ld.global.f32 	%f1, [%rd6];
	ld.global.f32 	%f2, [%rd6+4];
	cvta.to.global.u64 	%rd7, %rd3;
	add.s64 	%rd8, %rd7, %rd5;
	ld.global.f32 	%f3, [%rd8];
	ld.global.f32 	%f4, [%rd8+4];
	mul.f32 	%f5, %f1, %f3;
	mul.f32 	%f6, %f2, %f4;
	sub.f32 	%f7, %f5, %f6;
	cvta.to.global.u64 	%rd9, %rd1;
	add.s64 	%rd10, %rd9, %rd5;
	st.global.f32 	[%rd10], %f7;
	mul.f32 	%f8, %f1, %f4;
	fma.rn.f32 	%f9, %f2, %f3, %f8;
	st.global.f32 	[%rd10+4], %f9;
$L__BB0_3:
	ret;

}


// ===== COMPILED SASS (sm_100) =====

	.target	sm_100

	.elftype	@"ET_EXEC"


//--------------------- .note.nv.tkinfo           --------------------------
	.section	.note.nv.tkinfo,"",@"SHT_NOTE"
	.sectionflags	@"SHF_NOTE_NV_TKINFO"
	.tkinfo
        /*0018*/ 	.word	0x00000002
        /*0030*/ 	.string	""
        /*0030*/ 	.string	"ptxas"
        /*0030*/ 	.string	"Cuda compilation tools, release 13.0, V13.0.88"
        /*0030*/ 	.string	"Build cuda_13.0.r13.0/compiler.36424714_0"
        /*0030*/ 	.string	"-arch sm_100 -m 64 "



//--------------------- .note.nv.cuinfo           --------------------------
	.section	.note.nv.cuinfo,"",@"SHT_NOTE"
	.sectionflags	@"SHF_NOTE_NV_CUINFO"
        /*0018*/ 	.short	0x0002
        /*001a*/ 	.short	0x0064
        /*001c*/ 	.short	0x0082
	.zero		2


//--------------------- .nv.info                  --------------------------
	.section	.nv.info,"",@"SHT_CUDA_INFO"
	.align	4


	//----- nvinfo : EIATTR_REGCOUNT
	.align		4
        /*0000*/ 	.byte	0x04, 0x2f
        /*0002*/ 	.short	(.L_1 - .L_0)
	.align		4
.L_0:
        /*0004*/ 	.word	index@(crossCorrelateKernel)
        /*0008*/ 	.word	0x00000012


	//----- nvinfo : EIATTR_FRAME_SIZE
	.align		4
.L_1:
        /*000c*/ 	.byte	0x04, 0x11
        /*000e*/ 	.short	(.L_3 - .L_2)
	.align		4
.L_2:
        /*0010*/ 	.word	index@(crossCorrelateKernel)
        /*0014*/ 	.word	0x00000000


	//----- nvinfo : EIATTR_MIN_STACK_SIZE
	.align		4
.L_3:
        /*0018*/ 	.byte	0x04, 0x12
        /*001a*/ 	.short	(.L_5 - .L_4)
	.align		4
.L_4:
        /*001c*/ 	.word	index@(crossCorrelateKernel)
        /*0020*/ 	.word	0x00000000
.L_5:


//--------------------- .nv.compat                --------------------------
	.section	.nv.compat,"",@"SHT_CUDA_COMPAT_INFO"
	.align	4
        /*0000*/ 	.byte	0x02, 0x09, 0x00, 0x00, 0x02, 0x02, 0x01, 0x00, 0x02, 0x05, 0x05, 0x00, 0x03, 0x07, 0x01, 0x01
        /*0010*/ 	.byte	0x02, 0x03, 0x00, 0x00, 0x02, 0x06, 0x01, 0x00, 0x04, 0x0b, 0x08, 0x00, 0x09, 0x00, 0x00, 0x00
        /*0020*/ 	.byte	0x00, 0x00, 0x00, 0x00


//--------------------- .nv.info.crossCorrelateKernel --------------------------
	.section	.nv.info.crossCorrelateKernel,"",@"SHT_CUDA_INFO"
	.sectionflags	@""
	.align	4


	//----- nvinfo : EIATTR_CUDA_API_VERSION
	.align		4
        /*0000*/ 	.byte	0x04, 0x37
        /*0002*/ 	.short	(.L_7 - .L_6)
.L_6:
        /*0004*/ 	.word	0x00000082


	//----- nvinfo : EIATTR_KPARAM_INFO
	.align		4
.L_7:
        /*0008*/ 	.byte	0x04, 0x17
        /*000a*/ 	.short	(.L_9 - .L_8)
.L_8:
        /*000c*/ 	.word	0x00000000
        /*0010*/ 	.short	0x0003
        /*0012*/ 	.short	0x0018
        /*0014*/ 	.byte	0x00, 0xf5, 0x21, 0x00


	//----- nvinfo : EIATTR_KPARAM_INFO
	.align		4
.L_9:
        /*0018*/ 	.byte	0x04, 0x17
        /*001a*/ 	.short	(.L_11 - .L_10)
.L_10:
        /*001c*/ 	.word	0x00000000
        /*0020*/ 	.short	0x0002
        /*0022*/ 	.short	0x0010
        /*0024*/ 	.byte	0x00, 0xf5, 0x21, 0x00


	//----- nvinfo : EIATTR_KPARAM_INFO
	.align		4
.L_11:
        /*0028*/ 	.byte	0x04, 0x17
        /*002a*/ 	.short	(.L_13 - .L_12)
.L_12:
        /*002c*/ 	.word	0x00000000
        /*0030*/ 	.short	0x0001
        /*0032*/ 	.short	0x0008
        /*0034*/ 	.byte	0x00, 0xf5, 0x21, 0x00


	//----- nvinfo : EIATTR_KPARAM_INFO
	.align		4
.L_13:
        /*0038*/ 	.byte	0x04, 0x17
        /*003a*/ 	.short	(.L_15 - .L_14)
.L_14:
        /*003c*/ 	.word	0x00000000
        /*0040*/ 	.short	0x0000
        /*0042*/ 	.short	0x0000
        /*0044*/ 	.byte	0x00, 0xf0, 0x11, 0x00


	//----- nvinfo : EIATTR_SPARSE_MMA_MASK
	.align		4
.L_15:
        /*0048*/ 	.byte	0x03, 0x50
        /*004a*/ 	.short	0x0000


	//----- nvinfo : EIATTR_MAXREG_COUNT
	.align		4
        /*004c*/ 	.byte	0x03, 0x1b
        /*004e*/ 	.short	0x00ff


	//----- nvinfo : EIATTR_MERCURY_ISA_VERSION
	.align		4
        /*0050*/ 	.byte	0x03, 0x5f
        /*0052*/ 	.short	0x0101


	//----- nvinfo : EIATTR_VRC_CTA_INIT_COUNT
	.align		4
        /*0054*/ 	.byte	0x02, 0x4a
	.zero		1
	.zero		1


	//----- nvinfo : EIATTR_EXIT_INSTR_OFFSETS
	.align		4
        /*0058*/ 	.byte	0x04, 0x1c
        /*005a*/ 	.short	(.L_17 - .L_16)


	//   ....[0]....
.L_16:
        /*005c*/ 	.word	0x000000a0


	//   ....[1]....
        /*0060*/ 	.word	0x000000e0


	//   ....[2]....
        /*0064*/ 	.word	0x00000210


	//----- nvinfo : EIATTR_CBANK_PARAM_SIZE
	.align		4
.L_17:
        /*0068*/ 	.byte	0x03, 0x19
        /*006a*/ 	.short	0x0020


	//----- nvinfo : EIATTR_PARAM_CBANK
	.align		4
        /*006c*/ 	.byte	0x04, 0x0a
        /*006e*/ 	.short	(.L_19 - .L_18)
	.align		4
.L_18:
        /*0070*/ 	.word	index@(.nv.constant0.crossCorrelateKernel)
        /*0074*/ 	.short	0x0380
        /*0076*/ 	.short	0x0020


	//----- nvinfo : EIATTR_SW_WAR
	.align		4
.L_19:
        /*0078*/ 	.byte	0x04, 0x36
        /*007a*/ 	.short	(.L_21 - .L_20)
.L_20:
        /*007c*/ 	.word	0x00000008
.L_21:


//--------------------- .nv.callgraph             --------------------------
	.section	.nv.callgraph,"",@"SHT_CUDA_CALLGRAPH"
	.align	4
	.sectionentsize	8
	.align		4
        /*0000*/ 	.word	0x00000000
	.align		4
        /*0004*/ 	.word	0xffffffff
	.align		4
        /*0008*/ 	.word	0x00000000
	.align		4
        /*000c*/ 	.word	0xfffffffe
	.align		4
        /*0010*/ 	.word	0x00000000
	.align		4
        /*0014*/ 	.word	0xfffffffd
	.align		4
        /*0018*/ 	.word	0x00000000
	.align		4
        /*001c*/ 	.word	0xfffffffc


//--------------------- .text.crossCorrelateKernel --------------------------
	.section	.text.crossCorrelateKernel,"ax",@progbits
	.align	128
        .global         crossCorrelateKernel
        .type           crossCorrelateKernel,@function
        .size           crossCorrelateKernel,(.L_x_1 - crossCorrelateKernel)
        .other          crossCorrelateKernel,@"STO_CUDA_ENTRY STV_DEFAULT"
crossCorrelateKernel:
.text.crossCorrelateKernel:
[----:B------:R-:W-:Y:S01]  /*0000*/  LDC R1, c[0x0][0x37c] ;  /* 0x0000df00ff017b82 */ /* 0x000fe20000000800 */
[----:B------:R-:W0:Y:S01]  /*0010*/  S2R R0, SR_TID.Y ;  /* 0x0000000000007919 */ /* 0x000e220000002200 */
[----:B------:R-:W1:Y:S01]  /*0020*/  LDCU UR6, c[0x0][0x380] ;  /* 0x00007000ff0677ac */ /* 0x000e620008000800 */
[----:B------:R-:W0:Y:S01]  /*0030*/  S2R R3, SR_TID.X ;  /* 0x0000000000037919 */ /* 0x000e220000002100 */
[----:B-1----:R-:W-:-:S04]  /*0040*/  UISETP.LT.AND UP0, UPT, UR6, 0x20, UPT ;  /* 0x000000200600788c */ /* 0x002fc8000bf01270 */
[----:B------:R-:W-:Y:S02]  /*0050*/  USEL UR5, UR6, 0x20, UP0 ;  /* 0x0000002006057887 */ /* 0x000fe40008000000 */
[----:B------:R-:W-:-:S04]  /*0060*/  UISETP.LT.AND UP0, UPT, UR6, 0x200, UPT ;  /* 0x000002000600788c */ /* 0x000fc8000bf01270 */
[----:B------:R-:W-:Y:S01]  /*0070*/  USEL UR4, UR6, 0x200, UP0 ;  /* 0x0000020006047887 */ /* 0x000fe20008000000 */
[----:B0-----:R-:W-:-:S05]  /*0080*/  IMAD R0, R0, UR5, R3 ;  /* 0x0000000500007c24 */ /* 0x001fca000f8e0203 */
[----:B------:R-:W-:-:S13]  /*0090*/  ISETP.GE.AND P0, PT, R0, UR4, PT ;  /* 0x0000000400007c0c */ /* 0x000fda000bf06270 */
[----:B------:R-:W-:Y:S05]  /*00a0*/  @P0 EXIT ;  /* 0x000000000000094d */ /* 0x000fea0003800000 */
[----:B------:R-:W0:Y:S02]  /*00b0*/  S2R R3, SR_CTAID.X ;  /* 0x0000000000037919 */ /* 0x000e240000002500 */
[----:B0-----:R-:W-:-:S05]  /*00c0*/  IMAD R0, R3, UR4, R0 ;  /* 0x0000000403007c24 */ /* 0x001fca000f8e0200 */
[----:B------:R-:W-:-:S13]  /*00d0*/  ISETP.GE.AND P0, PT, R0, UR6, PT ;  /* 0x0000000600007c0c */ /* 0x000fda000bf06270 */
[----:B------:R-:W-:Y:S05]  /*00e0*/  @P0 EXIT ;  /* 0x000000000000094d */ /* 0x000fea0003800000 */
[----:B------:R-:W0:Y:S01]  /*00f0*/  LDC.64 R2, c[0x0][0x390] ;  /* 0x0000e400ff027b82 */ /* 0x000e220000000a00 */
[----:B------:R-:W1:Y:S01]  /*0100*/  LDCU.64 UR4, c[0x0][0x358] ;  /* 0x00006b00ff0477ac */ /* 0x000e620008000a00 */
[----:B------:R-:W-:-:S06]  /*0110*/  SHF.L.U32 R9, R0, 0x1, RZ ;  /* 0x0000000100097819 */ /* 0x000fcc00000006ff */
[----:B------:R-:W2:Y:S08]  /*0120*/  LDC.64 R4, c[0x0][0x398] ;  /* 0x0000e600ff047b82 */ /* 0x000eb00000000a00 */
[----:B------:R-:W3:Y:S01]  /*0130*/  LDC.64 R6, c[0x0][0x388] ;  /* 0x0000e200ff067b82 */ /* 0x000ee20000000a00 */
[----:B0-----:R-:W-:-:S05]  /*0140*/  IMAD.WIDE R2, R9, 0x4, R2 ;  /* 0x0000000409027825 */ /* 0x001fca00078e0202 */
[----:B-1----:R-:W4:Y:S01]  /*0150*/  LDG.E R8, desc[UR4][R2.64+0x4] ;  /* 0x0000040402087981 */ /* 0x002f22000c1e1900 */
[----:B--2---:R-:W-:-:S03]  /*0160*/  IMAD.WIDE R4, R9, 0x4, R4 ;  /* 0x0000000409047825 */ /* 0x004fc600078e0204 */
[----:B------:R-:W2:Y:S04]  /*0170*/  LDG.E R0, desc[UR4][R2.64] ;  /* 0x0000000402007981 */ /* 0x000ea8000c1e1900 */
[----:B------:R-:W4:Y:S04]  /*0180*/  LDG.E R13, desc[UR4][R4.64+0x4] ;  /* 0x00000404040d7981 */ /* 0x000f28000c1e1900 */
[----:B------:R-:W5:Y:S01]  /*0190*/  LDG.E R11, desc[UR4][R4.64] ;  /* 0x00000004040b7981 */ /* 0x000f62000c1e1900 */
[----:B---3--:R-:W-:-:S04]  /*01a0*/  IMAD.WIDE R6, R9, 0x4, R6 ;  /* 0x0000000409067825 */ /* 0x008fc800078e0206 */
[-C--:B----4-:R-:W-:Y:S01]  /*01b0*/  FMUL R15, R8, R13.reuse ;  /* 0x0000000d080f7220 */ /* 0x090fe20000400000 */
[----:B--2---:R-:W-:-:S03]  /*01c0*/  FMUL R13, R0, R13 ;  /* 0x0000000d000d7220 */ /* 0x004fc60000400000 */
[-C--:B-----5:R-:W-:Y:S01]  /*01d0*/  FFMA R15, R0, R11.reuse, -R15 ;  /* 0x0000000b000f7223 */ /* 0x0a0fe2000000080f */
[----:B------:R-:W-:-:S04]  /*01e0*/  FFMA R13, R8, R11, R13 ;  /* 0x0000000b080d7223 */ /* 0x000fc8000000000d */
[----:B------:R-:W-:Y:S04]  /*01f0*/  STG.E desc[UR4][R6.64], R15 ;  /* 0x0000000f06007986 */ /* 0x000fe8000c101904 */
[----:B------:R-:W-:Y:S01]  /*0200*/  STG.E desc[UR4][R6.64+0x4], R13 ;  /* 0x0000040d06007986 */ /* 0x000fe2000c101904 */
[----:B------:R-:W-:Y:S05]  /*0210*/  EXIT ;  /* 0x000000000000794d */ /* 0x000fea0003800000 */
.L_x_0:
[----:B------:R-:W-:-:S00]  /*0220*/  BRA `(.L_x_0) ;  /* 0xfffffffc00fc7947 */ /* 0x000fc0000383ffff */
[----:B------:R-:W-:-:S00]  /*0230*/  NOP ;  /* 0x0000000000007918 */ /* 0x000fc00000000000 */
        /* <DEDUP_REMOVED lines=12> */
.L_x_1:


//--------------------- .nv.shared.reserved.0     --------------------------
	.section	.nv.shared.reserved.0,"aw",@nobits
	.weak		__nv_reservedSMEM_offset_0_alias
	.size		__nv_reservedSMEM_offset_0_alias, 0, 64
	.other		__nv_reservedSMEM_offset_0_alias,@"STO_CUDA_RESERVED_SHARED STV_DEFAULT"
__nv_reservedSMEM_offset_0_alias:
	.zero		0
	.zero		64


//--------------------- .nv.constant0.crossCorrelateKernel --------------------------
	.section	.nv.constant0.crossCorrelateKernel,"a",@progbits
	.sectionflags	@""
	.align	4
.nv.constant0.crossCorrelateKernel:
	.zero		928


//--------------------- SYMBOLS --------------------------

	.type		.nv.reservedSmem.offset0,@object
	.size		.nv.reservedSmem.offset0,0x4
